	.headerflags	@"EF_CUDA_TEXMODE_UNIFIED EF_CUDA_64BIT_ADDRESS EF_CUDA_ACCELERATORS EF_CUDA_SM90 EF_CUDA_VIRTUAL_SM(EF_CUDA_SM90)"
	.elftype	@"ET_EXEC"


//--------------------- .nv.info                  --------------------------
	.section	.nv.info,"",@"SHT_CUDA_INFO"
	.align	4


	//----- nvinfo : EIATTR_REGCOUNT
	.align		4
        /*0000*/ 	.byte	0x04, 0x2f
        /*0002*/ 	.short	(.L_1 - .L_0)
	.align		4
.L_0:
        /*0004*/ 	.word	index@(triton_poi_fused_convolution_2)
        /*0008*/ 	.word	0x0000000c


	//----- nvinfo : EIATTR_MIN_STACK_SIZE
	.align		4
.L_1:
        /*000c*/ 	.byte	0x04, 0x12
        /*000e*/ 	.short	(.L_3 - .L_2)
	.align		4
.L_2:
        /*0010*/ 	.word	index@(triton_poi_fused_convolution_2)
        /*0014*/ 	.word	0x00000000


	//----- nvinfo : EIATTR_FRAME_SIZE
	.align		4
.L_3:
        /*0018*/ 	.byte	0x04, 0x11
        /*001a*/ 	.short	(.L_5 - .L_4)
	.align		4
.L_4:
        /*001c*/ 	.word	index@(triton_poi_fused_convolution_2)
        /*0020*/ 	.word	0x00000000


	//----- nvinfo : EIATTR_MIN_STACK_SIZE
	.align		4
.L_5:
        /*0024*/ 	.byte	0x04, 0x12
        /*0026*/ 	.short	(.L_7 - .L_6)
	.align		4
.L_6:
        /*0028*/ 	.word	index@(triton_poi_fused_convolution_2)
        /*002c*/ 	.word	0x00000000
.L_7:


//--------------------- .nv.info.triton_poi_fused_convolution_2 --------------------------
	.section	.nv.info.triton_poi_fused_convolution_2,"",@"SHT_CUDA_INFO"
	.sectionflags	@""
	.align	4


	//----- nvinfo : EIATTR_CUDA_API_VERSION
	.align		4
        /*0000*/ 	.byte	0x04, 0x37
        /*0002*/ 	.short	(.L_9 - .L_8)
.L_8:
        /*0004*/ 	.word	0x0000007c


	//----- nvinfo : EIATTR_KPARAM_INFO
	.align		4
.L_9:
        /*0008*/ 	.byte	0x04, 0x17
        /*000a*/ 	.short	(.L_11 - .L_10)
.L_10:
        /*000c*/ 	.word	0x00000000
        /*0010*/ 	.short	0x0002
        /*0012*/ 	.short	0x0010
        /*0014*/ 	.byte	0x00, 0xf0, 0x11, 0x00


	//----- nvinfo : EIATTR_KPARAM_INFO
	.align		4
.L_11:
        /*0018*/ 	.byte	0x04, 0x17
        /*001a*/ 	.short	(.L_13 - .L_12)
.L_12:
        /*001c*/ 	.word	0x00000000
        /*0020*/ 	.short	0x0001
        /*0022*/ 	.short	0x0008
        /*0024*/ 	.byte	0x00, 0xf4, 0x21, 0x00


	//----- nvinfo : EIATTR_KPARAM_INFO
	.align		4
.L_13:
        /*0028*/ 	.byte	0x04, 0x17
        /*002a*/ 	.short	(.L_15 - .L_14)
.L_14:
        /*002c*/ 	.word	0x00000000
        /*0030*/ 	.short	0x0000
        /*0032*/ 	.short	0x0000
        /*0034*/ 	.byte	0x00, 0xf4, 0x21, 0x00


	//----- nvinfo : EIATTR_SPARSE_MMA_MASK
	.align		4
.L_15:
        /*0038*/ 	.byte	0x03, 0x50
        /*003a*/ 	.short	0x0000


	//----- nvinfo : EIATTR_MAXREG_COUNT
	.align		4
        /*003c*/ 	.byte	0x03, 0x1b
        /*003e*/ 	.short	0x00ff


	//----- nvinfo : EIATTR_EXIT_INSTR_OFFSETS
	.align		4
        /*0040*/ 	.byte	0x04, 0x1c
        /*0042*/ 	.short	(.L_17 - .L_16)


	//   ....[0]....
.L_16:
        /*0044*/ 	.word	0x00000180


	//----- nvinfo : EIATTR_REQNTID
	.align		4
.L_17:
        /*0048*/ 	.byte	0x04, 0x10
        /*004a*/ 	.short	(.L_19 - .L_18)
.L_18:
        /*004c*/ 	.word	0x00000080
        /*0050*/ 	.word	0x00000001
        /*0054*/ 	.word	0x00000001


	//----- nvinfo : EIATTR_CBANK_PARAM_SIZE
	.align		4
.L_19:
        /*0058*/ 	.byte	0x03, 0x19
        /*005a*/ 	.short	0x0014


	//----- nvinfo : EIATTR_PARAM_CBANK
	.align		4
        /*005c*/ 	.byte	0x04, 0x0a
        /*005e*/ 	.short	(.L_21 - .L_20)
	.align		4
.L_20:
        /*0060*/ 	.word	index@(.nv.constant0.triton_poi_fused_convolution_2)
        /*0064*/ 	.short	0x0210
        /*0066*/ 	.short	0x0014


	//----- nvinfo : EIATTR_SW_WAR
	.align		4
.L_21:
        /*0068*/ 	.byte	0x04, 0x36
        /*006a*/ 	.short	(.L_23 - .L_22)
.L_22:
        /*006c*/ 	.word	0x00000008
.L_23:


//--------------------- .nv.callgraph             --------------------------
	.section	.nv.callgraph,"",@"SHT_CUDA_CALLGRAPH"
	.align	4
	.sectionentsize	8
	.align		4
        /*0000*/ 	.word	0x00000000
	.align		4
        /*0004*/ 	.word	0xffffffff
	.align		4
        /*0008*/ 	.word	0x00000000
	.align		4
        /*000c*/ 	.word	0xfffffffe
	.align		4
        /*0010*/ 	.word	0x00000000
	.align		4
        /*0014*/ 	.word	0xfffffffd
	.align		4
        /*0018*/ 	.word	0x00000000
	.align		4
        /*001c*/ 	.word	0xfffffffc


//--------------------- .text.triton_poi_fused_convolution_2 --------------------------
	.section	.text.triton_poi_fused_convolution_2,"ax",@progbits
	.align	128
        .global         triton_poi_fused_convolution_2
        .type           triton_poi_fused_convolution_2,@function
        .size           triton_poi_fused_convolution_2,(.L_x_1 - triton_poi_fused_convolution_2)
        .other          triton_poi_fused_convolution_2,@"STO_CUDA_ENTRY STV_DEFAULT"
triton_poi_fused_convolution_2:
.text.triton_poi_fused_convolution_2:
[----:B------:R-:W-:Y:S01]  /*0000*/  LDC R1, c[0x0][0x28] ;  /* 0x00000a00ff017b82 */ /* 0x000fe20000000800 */
[----:B------:R-:W1:Y:S07]  /*0010*/  S2R R0, SR_TID.X ;  /* 0x0000000000007919 */ /* 0x000e6e0000002100 */
[----:B------:R-:W2:Y:S01]  /*0020*/  LDC.64 R4, c[0x0][0x218] ;  /* 0x00008600ff047b82 */ /* 0x000ea20000000a00 */
[----:B------:R-:W-:Y:S01]  /*0030*/  ULDC.64 UR4, c[0x0][0x208] ;  /* 0x0000820000047ab9 */ /* 0x000fe20000000a00 */
[----:B------:R-:W3:Y:S06]  /*0040*/  S2R R7, SR_CTAID.X ;  /* 0x0000000000077919 */ /* 0x000eec0000002500 */
[----:B------:R-:W4:Y:S01]  /*0050*/  LDC.64 R2, c[0x0][0x210] ;  /* 0x00008400ff027b82 */ /* 0x000f220000000a00 */
[----:B-1----:R-:W-:Y:S01]  /*0060*/  IMAD.SHL.U32 R0, R0, 0x2, RZ ;  /* 0x0000000200007824 */ /* 0x002fe200078e00ff */
[----:B---3--:R-:W-:-:S04]  /*0070*/  SHF.R.S32.HI R6, RZ, 0x17, R7 ;  /* 0x00000017ff067819 */ /* 0x008fc80000011407 */
[----:B------:R-:W-:Y:S02]  /*0080*/  LOP3.LUT R0, R0, 0xfe, RZ, 0xc0, !PT ;  /* 0x000000fe00007812 */ /* 0x000fe400078ec0ff */
[----:B------:R-:W-:-:S03]  /*0090*/  SGXT R6, R6, 0x1 ;  /* 0x000000010606781a */ /* 0x000fc60000000200 */
[----:B------:R-:W-:-:S04]  /*00a0*/  IMAD R7, R7, 0x100, R0 ;  /* 0x0000010007077824 */ /* 0x000fc800078e0200 */
[----:B----4-:R-:W-:Y:S01]  /*00b0*/  IMAD.WIDE R2, R7, 0x4, R2 ;  /* 0x0000000407027825 */ /* 0x010fe200078e0202 */
[----:B------:R-:W-:-:S04]  /*00c0*/  LEA.HI R6, R6, R7, RZ, 0x2 ;  /* 0x0000000706067211 */ /* 0x000fc800078f10ff */
[--C-:B------:R-:W-:Y:S02]  /*00d0*/  SHF.R.S32.HI R0, RZ, 0x2, R6.reuse ;  /* 0x00000002ff007819 */ /* 0x100fe40000011406 */
[----:B------:R-:W-:Y:S02]  /*00e0*/  SHF.R.S32.HI R9, RZ, 0x1f, R6 ;  /* 0x0000001fff097819 */ /* 0x000fe40000011406 */
[----:B------:R-:W3:Y:S02]  /*00f0*/  LDG.E.64 R6, desc[UR4][R2.64] ;  /* 0x0000000402067981 */ /* 0x000ee4000c1e1b00 */
[----:B------:R-:W-:-:S04]  /*0100*/  LEA.HI R9, R9, R0, RZ, 0x9 ;  /* 0x0000000009097211 */ /* 0x000fc800078f48ff */
[----:B------:R-:W-:-:S05]  /*0110*/  LOP3.LUT R9, R9, 0xfffffe00, RZ, 0xc0, !PT ;  /* 0xfffffe0009097812 */ /* 0x000fca00078ec0ff */
[----:B------:R-:W-:-:S04]  /*0120*/  IMAD.IADD R9, R0, 0x1, -R9 ;  /* 0x0000000100097824 */ /* 0x000fc800078e0a09 */
[----:B--2---:R-:W-:-:S06]  /*0130*/  IMAD.WIDE R4, R9, 0x4, R4 ;  /* 0x0000000409047825 */ /* 0x004fcc00078e0204 */
[----:B------:R-:W3:Y:S02]  /*0140*/  LDG.E.EL R4, desc[UR4][R4.64] ;  /* 0x0000000404047981 */ /* 0x000ee4000c2e1900 */
[--C-:B---3--:R-:W-:Y:S01]  /*0150*/  FADD R6, R6, R4.reuse ;  /* 0x0000000406067221 */ /* 0x108fe20000000000 */
[----:B------:R-:W-:-:S05]  /*0160*/  FADD R7, R7, R4 ;  /* 0x0000000407077221 */ /* 0x000fca0000000000 */
[----:B------:R-:W-:Y:S01]  /*0170*/  STG.E.64 desc[UR4][R2.64], R6 ;  /* 0x0000000602007986 */ /* 0x000fe2000c101b04 */
[----:B------:R-:W-:Y:S05]  /*0180*/  EXIT ;  /* 0x000000000000794d */ /* 0x000fea0003800000 */
.L_x_0:
[----:B------:R-:W-:-:S00]  /*0190*/  BRA `(.L_x_0) ;  /* 0xfffffffc00fc7947 */ /* 0x000fc0000383ffff */
[----:B------:R-:W-:-:S00]  /*01a0*/  NOP ;  /* 0x0000000000007918 */ /* 0x000fc00000000000 */
        /* <DEDUP_REMOVED lines=13> */
.L_x_1:


//--------------------- .nv.constant0.triton_poi_fused_convolution_2 --------------------------
	.section	.nv.constant0.triton_poi_fused_convolution_2,"a",@progbits
	.sectionflags	@""
	.align	4
.nv.constant0.triton_poi_fused_convolution_2:
	.zero		548
